//
// Generated by NVIDIA NVVM Compiler
//
// Compiler Build ID: CL-36424714
// Cuda compilation tools, release 13.0, V13.0.88
// Based on NVVM 20.0.0
//

.version 9.0
.target sm_100
.address_size 64

	// .globl	_Z10cuda_hellov
.extern .func  (.param .b32 func_retval0) vprintf
(
	.param .b64 vprintf_param_0,
	.param .b64 vprintf_param_1
)
;
.global .align 1 .b8 $str[13] = {104, 101, 108, 108, 111, 32, 99, 117, 100, 97, 33, 10};

.visible .entry _Z10cuda_hellov()
{
	.reg .b32 	%r<3>;
	.reg .b64 	%rd<3>;

	mov.u64 	%rd1, $str;
	cvta.global.u64 	%rd2, %rd1;
	{ // callseq 0, 0
	.param .b64 param0;
	st.param.b64 	[param0], %rd2;
	.param .b64 param1;
	st.param.b64 	[param1], 0;
	.param .b32 retval0;
	call.uni (retval0), 
	vprintf, 
	(
	param0, 
	param1
	);
	ld.param.b32 	%r1, [retval0];
	} // callseq 0
	ret;

}


// ===== COMPILED SASS (sm_100) =====

	.target	sm_100

	.elftype	@"ET_EXEC"


//--------------------- .note.nv.tkinfo           --------------------------
	.section	.note.nv.tkinfo,"",@"SHT_NOTE"
	.sectionflags	@"SHF_NOTE_NV_TKINFO"
	.tkinfo
        /*0018*/ 	.word	0x00000002
        /*0030*/ 	.string	""
        /*0030*/ 	.string	"ptxas"
        /*0030*/ 	.string	"Cuda compilation tools, release 13.0, V13.0.88"
        /*0030*/ 	.string	"Build cuda_13.0.r13.0/compiler.36424714_0"
        /*0030*/ 	.string	"-arch sm_100 -m 64 "



//--------------------- .note.nv.cuinfo           --------------------------
	.section	.note.nv.cuinfo,"",@"SHT_NOTE"
	.sectionflags	@"SHF_NOTE_NV_CUINFO"
        /*0018*/ 	.short	0x0002
        /*001a*/ 	.short	0x0064
        /*001c*/ 	.short	0x0082
	.zero		2


//--------------------- .nv.info                  --------------------------
	.section	.nv.info,"",@"SHT_CUDA_INFO"
	.align	4


	//----- nvinfo : EIATTR_REGCOUNT
	.align		4
        /*0000*/ 	.byte	0x04, 0x2f
        /*0002*/ 	.short	(.L_2 - .L_1)
	.align		4
.L_1:
        /*0004*/ 	.word	index@(_Z10cuda_hellov)
        /*0008*/ 	.word	0x00000018


	//----- nvinfo : EIATTR_FRAME_SIZE
	.align		4
.L_2:
        /*000c*/ 	.byte	0x04, 0x11
        /*000e*/ 	.short	(.L_4 - .L_3)
	.align		4
.L_3:
        /*0010*/ 	.word	index@(_Z10cuda_hellov)
        /*0014*/ 	.word	0x00000000


	//----- nvinfo : EIATTR_MIN_STACK_SIZE
	.align		4
.L_4:
        /*0018*/ 	.byte	0x04, 0x12
        /*001a*/ 	.short	(.L_6 - .L_5)
	.align		4
.L_5:
        /*001c*/ 	.word	index@(_Z10cuda_hellov)
        /*0020*/ 	.word	0x00000000
.L_6:


//--------------------- .nv.compat                --------------------------
	.section	.nv.compat,"",@"SHT_CUDA_COMPAT_INFO"
	.align	4
        /*0000*/ 	.byte	0x02, 0x09, 0x00, 0x00, 0x02, 0x02, 0x01, 0x00, 0x02, 0x05, 0x05, 0x00, 0x03, 0x07, 0x01, 0x01
        /*0010*/ 	.byte	0x02, 0x03, 0x00, 0x00, 0x02, 0x06, 0x01, 0x00, 0x04, 0x0b, 0x08, 0x00, 0x09, 0x00, 0x00, 0x00
        /*0020*/ 	.byte	0x00, 0x00, 0x00, 0x00


//--------------------- .nv.info._Z10cuda_hellov  --------------------------
	.section	.nv.info._Z10cuda_hellov,"",@"SHT_CUDA_INFO"
	.sectionflags	@""
	.align	4


	//----- nvinfo : EIATTR_CUDA_API_VERSION
	.align		4
        /*0000*/ 	.byte	0x04, 0x37
        /*0002*/ 	.short	(.L_8 - .L_7)
.L_7:
        /*0004*/ 	.word	0x00000082


	//----- nvinfo : EIATTR_SPARSE_MMA_MASK
	.align		4
.L_8:
        /*0008*/ 	.byte	0x03, 0x50
        /*000a*/ 	.short	0x0000


	//----- nvinfo : EIATTR_MAXREG_COUNT
	.align		4
        /*000c*/ 	.byte	0x03, 0x1b
        /*000e*/ 	.short	0x00ff


	//----- nvinfo : EIATTR_EXTERNS
	.align		4
        /*0010*/ 	.byte	0x04, 0x0f
        /*0012*/ 	.short	(.L_10 - .L_9)


	//   ....[0]....
	.align		4
.L_9:
        /*0014*/ 	.word	index@(vprintf)


	//----- nvinfo : EIATTR_MERCURY_ISA_VERSION
	.align		4
.L_10:
        /*0018*/ 	.byte	0x03, 0x5f
        /*001a*/ 	.short	0x0101


	//----- nvinfo : EIATTR_VRC_CTA_INIT_COUNT
	.align		4
        /*001c*/ 	.byte	0x02, 0x4a
	.zero		1
	.zero		1


	//----- nvinfo : EIATTR_SYSCALL_OFFSETS
	.align		4
        /*0020*/ 	.byte	0x04, 0x46
        /*0022*/ 	.short	(.L_12 - .L_11)


	//   ....[0]....
.L_11:
        /*0024*/ 	.word	0x00000080


	//----- nvinfo : EIATTR_EXIT_INSTR_OFFSETS
	.align		4
.L_12:
        /*0028*/ 	.byte	0x04, 0x1c
        /*002a*/ 	.short	(.L_14 - .L_13)


	//   ....[0]....
.L_13:
        /*002c*/ 	.word	0x00000090


	//----- nvinfo : EIATTR_SW_WAR
	.align		4
.L_14:
        /*0030*/ 	.byte	0x04, 0x36
        /*0032*/ 	.short	(.L_16 - .L_15)
.L_15:
        /*0034*/ 	.word	0x00000008
.L_16:


//--------------------- .nv.callgraph             --------------------------
	.section	.nv.callgraph,"",@"SHT_CUDA_CALLGRAPH"
	.align	4
	.sectionentsize	8
	.align		4
        /*0000*/ 	.word	0x00000000
	.align		4
        /*0004*/ 	.word	0xffffffff
	.align		4
        /*0008*/ 	.word	index@(_Z10cuda_hellov)
	.align		4
        /*000c*/ 	.word	index@(vprintf)
	.align		4
        /*0010*/ 	.word	0x00000000
	.align		4
        /*0014*/ 	.word	0xfffffffe
	.align		4
        /*0018*/ 	.word	0x00000000
	.align		4
        /*001c*/ 	.word	0xfffffffd
	.align		4
        /*0020*/ 	.word	0x00000000
	.align		4
        /*0024*/ 	.word	0xfffffffc


//--------------------- .nv.constant4             --------------------------
	.section	.nv.constant4,"a",@progbits
	.align	8
	.align		8
.nv.constant4:
        /*0000*/ 	.dword	vprintf
	.align		8
        /*0008*/ 	.dword	$str


//--------------------- .text._Z10cuda_hellov     --------------------------
	.section	.text._Z10cuda_hellov,"ax",@progbits
	.align	128
        .global         _Z10cuda_hellov
        .type           _Z10cuda_hellov,@function
        .size           _Z10cuda_hellov,(.L_x_2 - _Z10cuda_hellov)
        .other          _Z10cuda_hellov,@"STO_CUDA_ENTRY STV_DEFAULT"
_Z10cuda_hellov:
.text._Z10cuda_hellov:
[----:B------:R-:W0:Y:S01]  /*0000*/  LDC R1, c[0x0][0x37c] ;  /* 0x0000df00ff017b82 */ /* 0x000e220000000800 */
[----:B------:R-:W-:Y:S01]  /*0010*/  MOV R0, 0x0 ;  /* 0x0000000000007802 */ /* 0x000fe20000000f00 */
[----:B------:R-:W1:Y:S01]  /*0020*/  LDCU.64 UR4, c[0x4][0x8] ;  /* 0x01000100ff0477ac */ /* 0x000e620008000a00 */
[----:B------:R-:W-:-:S05]  /*0030*/  CS2R R6, SRZ ;  /* 0x0000000000067805 */ /* 0x000fca000001ff00 */
[----:B------:R2:W3:Y:S01]  /*0040*/  LDC.64 R2, c[0x4][R0] ;  /* 0x0100000000027b82 */ /* 0x0004e20000000a00 */
[----:B-1----:R-:W-:Y:S02]  /*0050*/  IMAD.U32 R4, RZ, RZ, UR4 ;  /* 0x00000004ff047e24 */ /* 0x002fe4000f8e00ff */
[----:B--2---:R-:W-:-:S07]  /*0060*/  IMAD.U32 R5, RZ, RZ, UR5 ;  /* 0x00000005ff057e24 */ /* 0x004fce000f8e00ff */
[----:B------:R-:W-:-:S07]  /*0070*/  LEPC R20, `(.L_x_0) ;  /* 0x000000001014794e */ /* 0x000fce0000000000 */
[----:B0--3--:R-:W-:Y:S05]  /*0080*/  CALL.ABS.NOINC R2 ;  /* 0x0000000002007343 */ /* 0x009fea0003c00000 */
.L_x_0:
[----:B------:R-:W-:Y:S05]  /*0090*/  EXIT ;  /* 0x000000000000794d */ /* 0x000fea0003800000 */
.L_x_1:
[----:B------:R-:W-:-:S00]  /*00a0*/  BRA `(.L_x_1) ;  /* 0xfffffffc00fc7947 */ /* 0x000fc0000383ffff */
[----:B------:R-:W-:-:S00]  /*00b0*/  NOP ;  /* 0x0000000000007918 */ /* 0x000fc00000000000 */
        /* <DEDUP_REMOVED lines=12> */
.L_x_2:


//--------------------- .nv.global.init           --------------------------
	.section	.nv.global.init,"aw",@progbits
.nv.global.init:
	.type		$str,@object
	.size		$str,(.L_0 - $str)
$str:
        /*0000*/ 	.byte	0x68, 0x65, 0x6c, 0x6c, 0x6f, 0x20, 0x63, 0x75, 0x64, 0x61, 0x21, 0x0a, 0x00
.L_0:


//--------------------- .nv.shared.reserved.0     --------------------------
	.section	.nv.shared.reserved.0,"aw",@nobits
	.weak		__nv_reservedSMEM_offset_0_alias
	.size		__nv_reservedSMEM_offset_0_alias, 0, 64
	.other		__nv_reservedSMEM_offset_0_alias,@"STO_CUDA_RESERVED_SHARED STV_DEFAULT"
__nv_reservedSMEM_offset_0_alias:
	.zero		0
	.zero		64


//--------------------- .nv.constant0._Z10cuda_hellov --------------------------
	.section	.nv.constant0._Z10cuda_hellov,"a",@progbits
	.sectionflags	@""
	.align	4
.nv.constant0._Z10cuda_hellov:
	.zero		896


//--------------------- SYMBOLS --------------------------

	.type		.nv.reservedSmem.offset0,@object
	.size		.nv.reservedSmem.offset0,0x4
	.type		vprintf,@function
